.version 7.0
.target sm_70
.address_size 64

// Optimized matrix multiplication kernel
.visible .entry matmul_fp32(
    .param .u64 A,     // Input matrix A
    .param .u64 B,     // Input matrix B
    .param .u64 C,     // Output matrix C
    .param .u32 M,     // Dimensions
    .param .u32 N,
    .param .u32 K,
    .param .u32 ldA,   // Leading dimensions
    .param .u32 ldB,
    .param .u32 ldC
) {
    .reg .pred %p<4>;
    .reg .b32 %r<32>;
    .reg .b64 %rd<32>;
    .reg .f32 %f<64>;
    
    // Shared memory for tile loading
    .shared .align 16 .b32 tile_A[1024];
    .shared .align 16 .b32 tile_B[1024];

    // Load thread indices
    mov.u32 %r1, %ctaid.x;    // Block ID x
    mov.u32 %r2, %ctaid.y;    // Block ID y
    mov.u32 %r3, %tid.x;      // Thread ID x
    mov.u32 %r4, %tid.y;      // Thread ID y

    // Calculate global indices
    mad.lo.u32 %r5, %r1, 32, %r3;  // Global row
    mad.lo.u32 %r6, %r2, 32, %r4;  // Global col

    // Initialize accumulator registers
    mov.f32 %f1, 0f00000000;
    mov.f32 %f2, 0f00000000;
    // ... (initialize more accumulators)

    // Main computation loop
    setp.lt.u32 %p1, %r5, %r8;     // Check boundaries
    setp.lt.u32 %p2, %r6, %r9;
    and.pred %p3, %p1, %p2;
    @!%p3 bra END;

LOOP_START:
    // Load tiles into shared memory
    // ... (implement tile loading)

    // Compute matrix multiplication on tiles
    // ... (implement computation)

    // Synchronize threads
    bar.sync 0;

    // Check loop condition and branch
    add.u32 %r20, %r20, 32;
    setp.lt.u32 %p1, %r20, %r10;
    @%p1 bra LOOP_START;

    // Store results
    // ... (implement result storing)

END:
    ret;
}


// ===== COMPILED SASS (sm_100) =====

	.target	sm_100

	.elftype	@"ET_EXEC"


//--------------------- .note.nv.tkinfo           --------------------------
	.section	.note.nv.tkinfo,"",@"SHT_NOTE"
	.sectionflags	@"SHF_NOTE_NV_TKINFO"
	.tkinfo
        /*0018*/ 	.word	0x00000002
        /*0030*/ 	.string	""
        /*0030*/ 	.string	"ptxas"
        /*0030*/ 	.string	"Cuda compilation tools, release 13.0, V13.0.88"
        /*0030*/ 	.string	"Build cuda_13.0.r13.0/compiler.36424714_0"
        /*0030*/ 	.string	"-arch sm_100 "



//--------------------- .note.nv.cuinfo           --------------------------
	.section	.note.nv.cuinfo,"",@"SHT_NOTE"
	.sectionflags	@"SHF_NOTE_NV_CUINFO"
        /*0018*/ 	.short	0x0002
        /*001a*/ 	.short	0x0046
        /*001c*/ 	.short	0x0082
	.zero		2


//--------------------- .nv.info                  --------------------------
	.section	.nv.info,"",@"SHT_CUDA_INFO"
	.align	4


	//----- nvinfo : EIATTR_REGCOUNT
	.align		4
        /*0000*/ 	.byte	0x04, 0x2f
        /*0002*/ 	.short	(.L_1 - .L_0)
	.align		4
.L_0:
        /*0004*/ 	.word	index@(matmul_fp32)
        /*0008*/ 	.word	0x00000008


	//----- nvinfo : EIATTR_FRAME_SIZE
	.align		4
.L_1:
        /*000c*/ 	.byte	0x04, 0x11
        /*000e*/ 	.short	(.L_3 - .L_2)
	.align		4
.L_2:
        /*0010*/ 	.word	index@(matmul_fp32)
        /*0014*/ 	.word	0x00000000


	//----- nvinfo : EIATTR_MIN_STACK_SIZE
	.align		4
.L_3:
        /*0018*/ 	.byte	0x04, 0x12
        /*001a*/ 	.short	(.L_5 - .L_4)
	.align		4
.L_4:
        /*001c*/ 	.word	index@(matmul_fp32)
        /*0020*/ 	.word	0x00000000
.L_5:


//--------------------- .nv.compat                --------------------------
	.section	.nv.compat,"",@"SHT_CUDA_COMPAT_INFO"
	.align	4
        /*0000*/ 	.byte	0x02, 0x09, 0x00, 0x00, 0x02, 0x02, 0x01, 0x00, 0x02, 0x05, 0x05, 0x00, 0x03, 0x07, 0x01, 0x01
        /*0010*/ 	.byte	0x02, 0x03, 0x00, 0x00, 0x02, 0x06, 0x01, 0x00, 0x04, 0x0b, 0x08, 0x00, 0x09, 0x00, 0x00, 0x00
        /*0020*/ 	.byte	0x00, 0x00, 0x00, 0x00


//--------------------- .nv.info.matmul_fp32      --------------------------
	.section	.nv.info.matmul_fp32,"",@"SHT_CUDA_INFO"
	.sectionflags	@""
	.align	4


	//----- nvinfo : EIATTR_CUDA_API_VERSION
	.align		4
        /*0000*/ 	.byte	0x04, 0x37
        /*0002*/ 	.short	(.L_7 - .L_6)
.L_6:
        /*0004*/ 	.word	0x00000082


	//----- nvinfo : EIATTR_KPARAM_INFO
	.align		4
.L_7:
        /*0008*/ 	.byte	0x04, 0x17
        /*000a*/ 	.short	(.L_9 - .L_8)
.L_8:
        /*000c*/ 	.word	0x00000000
        /*0010*/ 	.short	0x0008
        /*0012*/ 	.short	0x002c
        /*0014*/ 	.byte	0x00, 0xf0, 0x11, 0x00


	//----- nvinfo : EIATTR_KPARAM_INFO
	.align		4
.L_9:
        /*0018*/ 	.byte	0x04, 0x17
        /*001a*/ 	.short	(.L_11 - .L_10)
.L_10:
        /*001c*/ 	.word	0x00000000
        /*0020*/ 	.short	0x0007
        /*0022*/ 	.short	0x0028
        /*0024*/ 	.byte	0x00, 0xf0, 0x11, 0x00


	//----- nvinfo : EIATTR_KPARAM_INFO
	.align		4
.L_11:
        /*0028*/ 	.byte	0x04, 0x17
        /*002a*/ 	.short	(.L_13 - .L_12)
.L_12:
        /*002c*/ 	.word	0x00000000
        /*0030*/ 	.short	0x0006
        /*0032*/ 	.short	0x0024
        /*0034*/ 	.byte	0x00, 0xf0, 0x11, 0x00


	//----- nvinfo : EIATTR_KPARAM_INFO
	.align		4
.L_13:
        /*0038*/ 	.byte	0x04, 0x17
        /*003a*/ 	.short	(.L_15 - .L_14)
.L_14:
        /*003c*/ 	.word	0x00000000
        /*0040*/ 	.short	0x0005
        /*0042*/ 	.short	0x0020
        /*0044*/ 	.byte	0x00, 0xf0, 0x11, 0x00


	//----- nvinfo : EIATTR_KPARAM_INFO
	.align		4
.L_15:
        /*0048*/ 	.byte	0x04, 0x17
        /*004a*/ 	.short	(.L_17 - .L_16)
.L_16:
        /*004c*/ 	.word	0x00000000
        /*0050*/ 	.short	0x0004
        /*0052*/ 	.short	0x001c
        /*0054*/ 	.byte	0x00, 0xf0, 0x11, 0x00


	//----- nvinfo : EIATTR_KPARAM_INFO
	.align		4
.L_17:
        /*0058*/ 	.byte	0x04, 0x17
        /*005a*/ 	.short	(.L_19 - .L_18)
.L_18:
        /*005c*/ 	.word	0x00000000
        /*0060*/ 	.short	0x0003
        /*0062*/ 	.short	0x0018
        /*0064*/ 	.byte	0x00, 0xf0, 0x11, 0x00


	//----- nvinfo : EIATTR_KPARAM_INFO
	.align		4
.L_19:
        /*0068*/ 	.byte	0x04, 0x17
        /*006a*/ 	.short	(.L_21 - .L_20)
.L_20:
        /*006c*/ 	.word	0x00000000
        /*0070*/ 	.short	0x0002
        /*0072*/ 	.short	0x0010
        /*0074*/ 	.byte	0x00, 0xf0, 0x21, 0x00


	//----- nvinfo : EIATTR_KPARAM_INFO
	.align		4
.L_21:
        /*0078*/ 	.byte	0x04, 0x17
        /*007a*/ 	.short	(.L_23 - .L_22)
.L_22:
        /*007c*/ 	.word	0x00000000
        /*0080*/ 	.short	0x0001
        /*0082*/ 	.short	0x0008
        /*0084*/ 	.byte	0x00, 0xf0, 0x21, 0x00


	//----- nvinfo : EIATTR_KPARAM_INFO
	.align		4
.L_23:
        /*0088*/ 	.byte	0x04, 0x17
        /*008a*/ 	.short	(.L_25 - .L_24)
.L_24:
        /*008c*/ 	.word	0x00000000
        /*0090*/ 	.short	0x0000
        /*0092*/ 	.short	0x0000
        /*0094*/ 	.byte	0x00, 0xf0, 0x21, 0x00


	//----- nvinfo : EIATTR_SPARSE_MMA_MASK
	.align		4
.L_25:
        /*0098*/ 	.byte	0x03, 0x50
        /*009a*/ 	.short	0x0000


	//----- nvinfo : EIATTR_MAXREG_COUNT
	.align		4
        /*009c*/ 	.byte	0x03, 0x1b
        /*009e*/ 	.short	0x00ff


	//----- nvinfo : EIATTR_NUM_BARRIERS
	.align		4
        /*00a0*/ 	.byte	0x02, 0x4c
        /*00a2*/ 	.byte	0x01
	.zero		1


	//----- nvinfo : EIATTR_MERCURY_ISA_VERSION
	.align		4
        /*00a4*/ 	.byte	0x03, 0x5f
        /*00a6*/ 	.short	0x0101


	//----- nvinfo : EIATTR_VRC_CTA_INIT_COUNT
	.align		4
        /*00a8*/ 	.byte	0x02, 0x4a
	.zero		1
	.zero		1


	//----- nvinfo : EIATTR_EXIT_INSTR_OFFSETS
	.align		4
        /*00ac*/ 	.byte	0x04, 0x1c
        /*00ae*/ 	.short	(.L_27 - .L_26)


	//   ....[0]....
.L_26:
        /*00b0*/ 	.word	0x00000090


	//   ....[1]....
        /*00b4*/ 	.word	0x000000e0


	//----- nvinfo : EIATTR_CBANK_PARAM_SIZE
	.align		4
.L_27:
        /*00b8*/ 	.byte	0x03, 0x19
        /*00ba*/ 	.short	0x0030


	//----- nvinfo : EIATTR_PARAM_CBANK
	.align		4
        /*00bc*/ 	.byte	0x04, 0x0a
        /*00be*/ 	.short	(.L_29 - .L_28)
	.align		4
.L_28:
        /*00c0*/ 	.word	index@(.nv.constant0.matmul_fp32)
        /*00c4*/ 	.short	0x0380
        /*00c6*/ 	.short	0x0030


	//----- nvinfo : EIATTR_SW_WAR
	.align		4
.L_29:
        /*00c8*/ 	.byte	0x04, 0x36
        /*00ca*/ 	.short	(.L_31 - .L_30)
.L_30:
        /*00cc*/ 	.word	0x00000008
.L_31:


//--------------------- .nv.callgraph             --------------------------
	.section	.nv.callgraph,"",@"SHT_CUDA_CALLGRAPH"
	.align	4
	.sectionentsize	8
	.align		4
        /*0000*/ 	.word	0x00000000
	.align		4
        /*0004*/ 	.word	0xffffffff
	.align		4
        /*0008*/ 	.word	0x00000000
	.align		4
        /*000c*/ 	.word	0xfffffffe
	.align		4
        /*0010*/ 	.word	0x00000000
	.align		4
        /*0014*/ 	.word	0xfffffffd
	.align		4
        /*0018*/ 	.word	0x00000000
	.align		4
        /*001c*/ 	.word	0xfffffffc


//--------------------- .text.matmul_fp32         --------------------------
	.section	.text.matmul_fp32,"ax",@progbits
	.align	128
        .global         matmul_fp32
        .type           matmul_fp32,@function
        .size           matmul_fp32,(.L_x_2 - matmul_fp32)
        .other          matmul_fp32,@"STO_CUDA_ENTRY STV_DEFAULT"
matmul_fp32:
.text.matmul_fp32:
[----:B------:R-:W0:Y:S01]  /*0000*/  LDC R1, c[0x0][0x37c] ;  /* 0x0000df00ff017b82 */ /* 0x000e220000000800 */
[----:B------:R-:W1:Y:S01]  /*0010*/  S2R R2, SR_CTAID.Y ;  /* 0x0000000000027919 */ /* 0x000e620000002600 */
[----:B------:R-:W1:Y:S01]  /*0020*/  S2R R5, SR_TID.Y ;  /* 0x0000000000057919 */ /* 0x000e620000002200 */
[----:B------:R-:W2:Y:S01]  /*0030*/  S2R R0, SR_CTAID.X ;  /* 0x0000000000007919 */ /* 0x000ea20000002500 */
[----:B------:R-:W2:Y:S01]  /*0040*/  S2R R3, SR_TID.X ;  /* 0x0000000000037919 */ /* 0x000ea20000002100 */
[----:B-1----:R-:W-:-:S05]  /*0050*/  IMAD R2, R2, 0x20, R5 ;  /* 0x0000002002027824 */ /* 0x002fca00078e0205 */
[----:B0-----:R-:W-:Y:S01]  /*0060*/  ISETP.GE.U32.AND P0, PT, R2, R1, PT ;  /* 0x000000010200720c */ /* 0x001fe20003f06070 */
[----:B--2---:R-:W-:-:S05]  /*0070*/  IMAD R0, R0, 0x20, R3 ;  /* 0x0000002000007824 */ /* 0x004fca00078e0203 */
[----:B------:R-:W-:-:S13]  /*0080*/  ISETP.LT.U32.AND P0, PT, R0, R1, !P0 ;  /* 0x000000010000720c */ /* 0x000fda0004701070 */
[----:B------:R-:W-:Y:S05]  /*0090*/  @!P0 EXIT ;  /* 0x000000000000894d */ /* 0x000fea0003800000 */
.L_x_0:
[----:B------:R-:W-:Y:S01]  /*00a0*/  BAR.SYNC.DEFER_BLOCKING 0x0 ;  /* 0x0000000000007b1d */ /* 0x000fe20000010000 */
[----:B------:R-:W-:-:S04]  /*00b0*/  UIADD3 UR4, UPT, UPT, UR4, 0x20, URZ ;  /* 0x0000002004047890 */ /* 0x000fc8000fffe0ff */
[----:B------:R-:W-:-:S09]  /*00c0*/  UISETP.GE.U32.AND UP0, UPT, UR4, UR5, UPT ;  /* 0x000000050400728c */ /* 0x000fd2000bf06070 */
[----:B------:R-:W-:Y:S05]  /*00d0*/  BRA.U !UP0, `(.L_x_0) ;  /* 0xfffffffd08f07547 */ /* 0x000fea000b83ffff */
[----:B------:R-:W-:Y:S05]  /*00e0*/  EXIT ;  /* 0x000000000000794d */ /* 0x000fea0003800000 */
.L_x_1:
[----:B------:R-:W-:-:S00]  /*00f0*/  BRA `(.L_x_1) ;  /* 0xfffffffc00fc7947 */ /* 0x000fc0000383ffff */
[----:B------:R-:W-:-:S00]  /*0100*/  NOP ;  /* 0x0000000000007918 */ /* 0x000fc00000000000 */
[----:B------:R-:W-:-:S00]  /*0110*/  NOP ;  /* 0x0000000000007918 */ /* 0x000fc00000000000 */
[----:B------:R-:W-:-:S00]  /*0120*/  NOP ;  /* 0x0000000000007918 */ /* 0x000fc00000000000 */
[----:B------:R-:W-:-:S00]  /*0130*/  NOP ;  /* 0x0000000000007918 */ /* 0x000fc00000000000 */
[----:B------:R-:W-:-:S00]  /*0140*/  NOP ;  /* 0x0000000000007918 */ /* 0x000fc00000000000 */
[----:B------:R-:W-:-:S00]  /*0150*/  NOP ;  /* 0x0000000000007918 */ /* 0x000fc00000000000 */
[----:B------:R-:W-:-:S00]  /*0160*/  NOP ;  /* 0x0000000000007918 */ /* 0x000fc00000000000 */
[----:B------:R-:W-:-:S00]  /*0170*/  NOP ;  /* 0x0000000000007918 */ /* 0x000fc00000000000 */
.L_x_2:


//--------------------- .nv.shared.matmul_fp32    --------------------------
	.section	.nv.shared.matmul_fp32,"aw",@nobits
	.sectionflags	@""
	.align	16
.nv.shared.matmul_fp32:
	.zero		9216


//--------------------- .nv.shared.reserved.0     --------------------------
	.section	.nv.shared.reserved.0,"aw",@nobits
	.weak		__nv_reservedSMEM_offset_0_alias
	.size		__nv_reservedSMEM_offset_0_alias, 0, 64
	.other		__nv_reservedSMEM_offset_0_alias,@"STO_CUDA_RESERVED_SHARED STV_DEFAULT"
__nv_reservedSMEM_offset_0_alias:
	.zero		0
	.zero		64


//--------------------- .nv.constant0.matmul_fp32 --------------------------
	.section	.nv.constant0.matmul_fp32,"a",@progbits
	.sectionflags	@""
	.align	4
.nv.constant0.matmul_fp32:
	.zero		944


//--------------------- SYMBOLS --------------------------

	.type		.nv.reservedSmem.offset0,@object
	.size		.nv.reservedSmem.offset0,0x4
